//
// Generated by NVIDIA NVVM Compiler
//
// Compiler Build ID: CL-36424714
// Cuda compilation tools, release 13.0, V13.0.88
// Based on NVVM 20.0.0
//

.version 9.0
.target sm_100
.address_size 64

	// .globl	_Z7printifv
.extern .func  (.param .b32 func_retval0) vprintf
(
	.param .b64 vprintf_param_0,
	.param .b64 vprintf_param_1
)
;
.global .align 1 .b8 $str[10] = {83, 117, 99, 99, 101, 115, 115, 33, 10};

.visible .entry _Z7printifv()
{
	.reg .pred 	%p<4>;
	.reg .b32 	%r<5>;
	.reg .b64 	%rd<3>;

	mov.u32 	%r1, %tid.x;
	setp.ne.s32 	%p1, %r1, 1023;
	mov.u32 	%r2, %ctaid.x;
	setp.ne.s32 	%p2, %r2, 255;
	or.pred  	%p3, %p1, %p2;
	@%p3 bra 	$L__BB0_2;
	mov.u64 	%rd1, $str;
	cvta.global.u64 	%rd2, %rd1;
	{ // callseq 0, 0
	.param .b64 param0;
	st.param.b64 	[param0], %rd2;
	.param .b64 param1;
	st.param.b64 	[param1], 0;
	.param .b32 retval0;
	call.uni (retval0), 
	vprintf, 
	(
	param0, 
	param1
	);
	ld.param.b32 	%r3, [retval0];
	} // callseq 0
$L__BB0_2:
	ret;

}


// ===== COMPILED SASS (sm_100) =====

	.target	sm_100

	.elftype	@"ET_EXEC"


//--------------------- .note.nv.tkinfo           --------------------------
	.section	.note.nv.tkinfo,"",@"SHT_NOTE"
	.sectionflags	@"SHF_NOTE_NV_TKINFO"
	.tkinfo
        /*0018*/ 	.word	0x00000002
        /*0030*/ 	.string	""
        /*0030*/ 	.string	"ptxas"
        /*0030*/ 	.string	"Cuda compilation tools, release 13.0, V13.0.88"
        /*0030*/ 	.string	"Build cuda_13.0.r13.0/compiler.36424714_0"
        /*0030*/ 	.string	"-arch sm_100 -m 64 "



//--------------------- .note.nv.cuinfo           --------------------------
	.section	.note.nv.cuinfo,"",@"SHT_NOTE"
	.sectionflags	@"SHF_NOTE_NV_CUINFO"
        /*0018*/ 	.short	0x0002
        /*001a*/ 	.short	0x0064
        /*001c*/ 	.short	0x0082
	.zero		2


//--------------------- .nv.info                  --------------------------
	.section	.nv.info,"",@"SHT_CUDA_INFO"
	.align	4


	//----- nvinfo : EIATTR_REGCOUNT
	.align		4
        /*0000*/ 	.byte	0x04, 0x2f
        /*0002*/ 	.short	(.L_2 - .L_1)
	.align		4
.L_1:
        /*0004*/ 	.word	index@(_Z7printifv)
        /*0008*/ 	.word	0x00000018


	//----- nvinfo : EIATTR_FRAME_SIZE
	.align		4
.L_2:
        /*000c*/ 	.byte	0x04, 0x11
        /*000e*/ 	.short	(.L_4 - .L_3)
	.align		4
.L_3:
        /*0010*/ 	.word	index@(_Z7printifv)
        /*0014*/ 	.word	0x00000000


	//----- nvinfo : EIATTR_MIN_STACK_SIZE
	.align		4
.L_4:
        /*0018*/ 	.byte	0x04, 0x12
        /*001a*/ 	.short	(.L_6 - .L_5)
	.align		4
.L_5:
        /*001c*/ 	.word	index@(_Z7printifv)
        /*0020*/ 	.word	0x00000000
.L_6:


//--------------------- .nv.compat                --------------------------
	.section	.nv.compat,"",@"SHT_CUDA_COMPAT_INFO"
	.align	4
        /*0000*/ 	.byte	0x02, 0x09, 0x00, 0x00, 0x02, 0x02, 0x01, 0x00, 0x02, 0x05, 0x05, 0x00, 0x03, 0x07, 0x01, 0x01
        /*0010*/ 	.byte	0x02, 0x03, 0x00, 0x00, 0x02, 0x06, 0x01, 0x00, 0x04, 0x0b, 0x08, 0x00, 0x09, 0x00, 0x00, 0x00
        /*0020*/ 	.byte	0x00, 0x00, 0x00, 0x00


//--------------------- .nv.info._Z7printifv      --------------------------
	.section	.nv.info._Z7printifv,"",@"SHT_CUDA_INFO"
	.sectionflags	@""
	.align	4


	//----- nvinfo : EIATTR_CUDA_API_VERSION
	.align		4
        /*0000*/ 	.byte	0x04, 0x37
        /*0002*/ 	.short	(.L_8 - .L_7)
.L_7:
        /*0004*/ 	.word	0x00000082


	//----- nvinfo : EIATTR_SPARSE_MMA_MASK
	.align		4
.L_8:
        /*0008*/ 	.byte	0x03, 0x50
        /*000a*/ 	.short	0x0000


	//----- nvinfo : EIATTR_MAXREG_COUNT
	.align		4
        /*000c*/ 	.byte	0x03, 0x1b
        /*000e*/ 	.short	0x00ff


	//----- nvinfo : EIATTR_EXTERNS
	.align		4
        /*0010*/ 	.byte	0x04, 0x0f
        /*0012*/ 	.short	(.L_10 - .L_9)


	//   ....[0]....
	.align		4
.L_9:
        /*0014*/ 	.word	index@(vprintf)


	//----- nvinfo : EIATTR_MERCURY_ISA_VERSION
	.align		4
.L_10:
        /*0018*/ 	.byte	0x03, 0x5f
        /*001a*/ 	.short	0x0101


	//----- nvinfo : EIATTR_VRC_CTA_INIT_COUNT
	.align		4
        /*001c*/ 	.byte	0x02, 0x4a
	.zero		1
	.zero		1


	//----- nvinfo : EIATTR_SYSCALL_OFFSETS
	.align		4
        /*0020*/ 	.byte	0x04, 0x46
        /*0022*/ 	.short	(.L_12 - .L_11)


	//   ....[0]....
.L_11:
        /*0024*/ 	.word	0x000000d0


	//----- nvinfo : EIATTR_EXIT_INSTR_OFFSETS
	.align		4
.L_12:
        /*0028*/ 	.byte	0x04, 0x1c
        /*002a*/ 	.short	(.L_14 - .L_13)


	//   ....[0]....
.L_13:
        /*002c*/ 	.word	0x00000050


	//   ....[1]....
        /*0030*/ 	.word	0x000000e0


	//----- nvinfo : EIATTR_CRS_STACK_SIZE
	.align		4
.L_14:
        /*0034*/ 	.byte	0x04, 0x1e
        /*0036*/ 	.short	(.L_16 - .L_15)
.L_15:
        /*0038*/ 	.word	0x00000000


	//----- nvinfo : EIATTR_SW_WAR
	.align		4
.L_16:
        /*003c*/ 	.byte	0x04, 0x36
        /*003e*/ 	.short	(.L_18 - .L_17)
.L_17:
        /*0040*/ 	.word	0x00000008
.L_18:


//--------------------- .nv.callgraph             --------------------------
	.section	.nv.callgraph,"",@"SHT_CUDA_CALLGRAPH"
	.align	4
	.sectionentsize	8
	.align		4
        /*0000*/ 	.word	0x00000000
	.align		4
        /*0004*/ 	.word	0xffffffff
	.align		4
        /*0008*/ 	.word	index@(_Z7printifv)
	.align		4
        /*000c*/ 	.word	index@(vprintf)
	.align		4
        /*0010*/ 	.word	0x00000000
	.align		4
        /*0014*/ 	.word	0xfffffffe
	.align		4
        /*0018*/ 	.word	0x00000000
	.align		4
        /*001c*/ 	.word	0xfffffffd
	.align		4
        /*0020*/ 	.word	0x00000000
	.align		4
        /*0024*/ 	.word	0xfffffffc


//--------------------- .nv.constant4             --------------------------
	.section	.nv.constant4,"a",@progbits
	.align	8
	.align		8
.nv.constant4:
        /*0000*/ 	.dword	vprintf
	.align		8
        /*0008*/ 	.dword	$str


//--------------------- .text._Z7printifv         --------------------------
	.section	.text._Z7printifv,"ax",@progbits
	.align	128
        .global         _Z7printifv
        .type           _Z7printifv,@function
        .size           _Z7printifv,(.L_x_2 - _Z7printifv)
        .other          _Z7printifv,@"STO_CUDA_ENTRY STV_DEFAULT"
_Z7printifv:
.text._Z7printifv:
[----:B------:R-:W0:Y:S01]  /*0000*/  LDC R1, c[0x0][0x37c] ;  /* 0x0000df00ff017b82 */ /* 0x000e220000000800 */
[----:B------:R-:W1:Y:S01]  /*0010*/  S2R R2, SR_CTAID.X ;  /* 0x0000000000027919 */ /* 0x000e620000002500 */
[----:B------:R-:W2:Y:S01]  /*0020*/  S2R R0, SR_TID.X ;  /* 0x0000000000007919 */ /* 0x000ea20000002100 */
[----:B-1----:R-:W-:-:S04]  /*0030*/  ISETP.NE.AND P0, PT, R2, 0xff, PT ;  /* 0x000000ff0200780c */ /* 0x002fc80003f05270 */
[----:B--2---:R-:W-:-:S13]  /*0040*/  ISETP.NE.OR P0, PT, R0, 0x3ff, P0 ;  /* 0x000003ff0000780c */ /* 0x004fda0000705670 */
[----:B0-----:R-:W-:Y:S05]  /*0050*/  @P0 EXIT ;  /* 0x000000000000094d */ /* 0x001fea0003800000 */
[----:B------:R-:W-:Y:S01]  /*0060*/  MOV R0, 0x0 ;  /* 0x0000000000007802 */ /* 0x000fe20000000f00 */
[----:B------:R-:W0:Y:S01]  /*0070*/  LDCU.64 UR4, c[0x4][0x8] ;  /* 0x01000100ff0477ac */ /* 0x000e220008000a00 */
[----:B------:R-:W-:Y:S02]  /*0080*/  CS2R R6, SRZ ;  /* 0x0000000000067805 */ /* 0x000fe4000001ff00 */
[----:B------:R1:W2:Y:S01]  /*0090*/  LDC.64 R2, c[0x4][R0] ;  /* 0x0100000000027b82 */ /* 0x0002a20000000a00 */
[----:B0-----:R-:W-:Y:S02]  /*00a0*/  IMAD.U32 R4, RZ, RZ, UR4 ;  /* 0x00000004ff047e24 */ /* 0x001fe4000f8e00ff */
[----:B-1----:R-:W-:-:S07]  /*00b0*/  IMAD.U32 R5, RZ, RZ, UR5 ;  /* 0x00000005ff057e24 */ /* 0x002fce000f8e00ff */
[----:B------:R-:W-:-:S07]  /*00c0*/  LEPC R20, `(.L_x_0) ;  /* 0x000000001014794e */ /* 0x000fce0000000000 */
[----:B--2---:R-:W-:Y:S05]  /*00d0*/  CALL.ABS.NOINC R2 ;  /* 0x0000000002007343 */ /* 0x004fea0003c00000 */
.L_x_0:
[----:B------:R-:W-:Y:S05]  /*00e0*/  EXIT ;  /* 0x000000000000794d */ /* 0x000fea0003800000 */
.L_x_1:
[----:B------:R-:W-:-:S00]  /*00f0*/  BRA `(.L_x_1) ;  /* 0xfffffffc00fc7947 */ /* 0x000fc0000383ffff */
[----:B------:R-:W-:-:S00]  /*0100*/  NOP ;  /* 0x0000000000007918 */ /* 0x000fc00000000000 */
[----:B------:R-:W-:-:S00]  /*0110*/  NOP ;  /* 0x0000000000007918 */ /* 0x000fc00000000000 */
[----:B------:R-:W-:-:S00]  /*0120*/  NOP ;  /* 0x0000000000007918 */ /* 0x000fc00000000000 */
[----:B------:R-:W-:-:S00]  /*0130*/  NOP ;  /* 0x0000000000007918 */ /* 0x000fc00000000000 */
[----:B------:R-:W-:-:S00]  /*0140*/  NOP ;  /* 0x0000000000007918 */ /* 0x000fc00000000000 */
[----:B------:R-:W-:-:S00]  /*0150*/  NOP ;  /* 0x0000000000007918 */ /* 0x000fc00000000000 */
[----:B------:R-:W-:-:S00]  /*0160*/  NOP ;  /* 0x0000000000007918 */ /* 0x000fc00000000000 */
[----:B------:R-:W-:-:S00]  /*0170*/  NOP ;  /* 0x0000000000007918 */ /* 0x000fc00000000000 */
.L_x_2:


//--------------------- .nv.global.init           --------------------------
	.section	.nv.global.init,"aw",@progbits
.nv.global.init:
	.type		$str,@object
	.size		$str,(.L_0 - $str)
$str:
        /*0000*/ 	.byte	0x53, 0x75, 0x63, 0x63, 0x65, 0x73, 0x73, 0x21, 0x0a, 0x00
.L_0:


//--------------------- .nv.shared.reserved.0     --------------------------
	.section	.nv.shared.reserved.0,"aw",@nobits
	.weak		__nv_reservedSMEM_offset_0_alias
	.size		__nv_reservedSMEM_offset_0_alias, 0, 64
	.other		__nv_reservedSMEM_offset_0_alias,@"STO_CUDA_RESERVED_SHARED STV_DEFAULT"
__nv_reservedSMEM_offset_0_alias:
	.zero		0
	.zero		64


//--------------------- .nv.constant0._Z7printifv --------------------------
	.section	.nv.constant0._Z7printifv,"a",@progbits
	.sectionflags	@""
	.align	4
.nv.constant0._Z7printifv:
	.zero		896


//--------------------- SYMBOLS --------------------------

	.type		.nv.reservedSmem.offset0,@object
	.size		.nv.reservedSmem.offset0,0x4
	.type		vprintf,@function
